//
// Generated by NVIDIA NVVM Compiler
//
// Compiler Build ID: CL-36424714
// Cuda compilation tools, release 13.0, V13.0.88
// Based on NVVM 20.0.0
//

.version 9.0
.target sm_100
.address_size 64

	// .globl	_Z15printThreadInfov
.extern .func  (.param .b32 func_retval0) vprintf
(
	.param .b64 vprintf_param_0,
	.param .b64 vprintf_param_1
)
;
.global .align 1 .b8 $str[62] = {84, 104, 114, 97, 101, 100, 73, 100, 120, 58, 37, 100, 44, 98, 108, 111, 99, 107, 73, 100, 120, 58, 37, 100, 44, 98, 108, 111, 99, 107, 68, 105, 109, 46, 120, 58, 37, 100, 44, 69, 102, 101, 99, 116, 105, 118, 101, 32, 84, 104, 114, 101, 97, 100, 32, 73, 68, 58, 37, 100, 10};

.visible .entry _Z15printThreadInfov()
{
	.local .align 16 .b8 	__local_depot0[16];
	.reg .b64 	%SP;
	.reg .b64 	%SPL;
	.reg .b32 	%r<7>;
	.reg .b64 	%rd<5>;

	mov.u64 	%SPL, __local_depot0;
	cvta.local.u64 	%SP, %SPL;
	add.u64 	%rd1, %SP, 0;
	add.u64 	%rd2, %SPL, 0;
	mov.u32 	%r1, %ctaid.x;
	mov.u32 	%r2, %ntid.x;
	mov.u32 	%r3, %tid.x;
	mad.lo.s32 	%r4, %r1, %r2, %r3;
	st.local.v4.u32 	[%rd2], {%r3, %r1, %r2, %r4};
	mov.u64 	%rd3, $str;
	cvta.global.u64 	%rd4, %rd3;
	{ // callseq 0, 0
	.param .b64 param0;
	st.param.b64 	[param0], %rd4;
	.param .b64 param1;
	st.param.b64 	[param1], %rd1;
	.param .b32 retval0;
	call.uni (retval0), 
	vprintf, 
	(
	param0, 
	param1
	);
	ld.param.b32 	%r5, [retval0];
	} // callseq 0
	ret;

}


// ===== COMPILED SASS (sm_100) =====

	.target	sm_100

	.elftype	@"ET_EXEC"


//--------------------- .note.nv.tkinfo           --------------------------
	.section	.note.nv.tkinfo,"",@"SHT_NOTE"
	.sectionflags	@"SHF_NOTE_NV_TKINFO"
	.tkinfo
        /*0018*/ 	.word	0x00000002
        /*0030*/ 	.string	""
        /*0030*/ 	.string	"ptxas"
        /*0030*/ 	.string	"Cuda compilation tools, release 13.0, V13.0.88"
        /*0030*/ 	.string	"Build cuda_13.0.r13.0/compiler.36424714_0"
        /*0030*/ 	.string	"-arch sm_100 -m 64 "



//--------------------- .note.nv.cuinfo           --------------------------
	.section	.note.nv.cuinfo,"",@"SHT_NOTE"
	.sectionflags	@"SHF_NOTE_NV_CUINFO"
        /*0018*/ 	.short	0x0002
        /*001a*/ 	.short	0x0064
        /*001c*/ 	.short	0x0082
	.zero		2


//--------------------- .nv.info                  --------------------------
	.section	.nv.info,"",@"SHT_CUDA_INFO"
	.align	4


	//----- nvinfo : EIATTR_REGCOUNT
	.align		4
        /*0000*/ 	.byte	0x04, 0x2f
        /*0002*/ 	.short	(.L_2 - .L_1)
	.align		4
.L_1:
        /*0004*/ 	.word	index@(_Z15printThreadInfov)
        /*0008*/ 	.word	0x00000018


	//----- nvinfo : EIATTR_FRAME_SIZE
	.align		4
.L_2:
        /*000c*/ 	.byte	0x04, 0x11
        /*000e*/ 	.short	(.L_4 - .L_3)
	.align		4
.L_3:
        /*0010*/ 	.word	index@(_Z15printThreadInfov)
        /*0014*/ 	.word	0x00000010


	//----- nvinfo : EIATTR_MIN_STACK_SIZE
	.align		4
.L_4:
        /*0018*/ 	.byte	0x04, 0x12
        /*001a*/ 	.short	(.L_6 - .L_5)
	.align		4
.L_5:
        /*001c*/ 	.word	index@(_Z15printThreadInfov)
        /*0020*/ 	.word	0x00000010
.L_6:


//--------------------- .nv.compat                --------------------------
	.section	.nv.compat,"",@"SHT_CUDA_COMPAT_INFO"
	.align	4
        /*0000*/ 	.byte	0x02, 0x09, 0x00, 0x00, 0x02, 0x02, 0x01, 0x00, 0x02, 0x05, 0x05, 0x00, 0x03, 0x07, 0x01, 0x01
        /*0010*/ 	.byte	0x02, 0x03, 0x00, 0x00, 0x02, 0x06, 0x01, 0x00, 0x04, 0x0b, 0x08, 0x00, 0x09, 0x00, 0x00, 0x00
        /*0020*/ 	.byte	0x00, 0x00, 0x00, 0x00


//--------------------- .nv.info._Z15printThreadInfov --------------------------
	.section	.nv.info._Z15printThreadInfov,"",@"SHT_CUDA_INFO"
	.sectionflags	@""
	.align	4


	//----- nvinfo : EIATTR_CUDA_API_VERSION
	.align		4
        /*0000*/ 	.byte	0x04, 0x37
        /*0002*/ 	.short	(.L_8 - .L_7)
.L_7:
        /*0004*/ 	.word	0x00000082


	//----- nvinfo : EIATTR_SPARSE_MMA_MASK
	.align		4
.L_8:
        /*0008*/ 	.byte	0x03, 0x50
        /*000a*/ 	.short	0x0000


	//----- nvinfo : EIATTR_MAXREG_COUNT
	.align		4
        /*000c*/ 	.byte	0x03, 0x1b
        /*000e*/ 	.short	0x00ff


	//----- nvinfo : EIATTR_EXTERNS
	.align		4
        /*0010*/ 	.byte	0x04, 0x0f
        /*0012*/ 	.short	(.L_10 - .L_9)


	//   ....[0]....
	.align		4
.L_9:
        /*0014*/ 	.word	index@(vprintf)


	//----- nvinfo : EIATTR_MERCURY_ISA_VERSION
	.align		4
.L_10:
        /*0018*/ 	.byte	0x03, 0x5f
        /*001a*/ 	.short	0x0101


	//----- nvinfo : EIATTR_VRC_CTA_INIT_COUNT
	.align		4
        /*001c*/ 	.byte	0x02, 0x4a
	.zero		1
	.zero		1


	//----- nvinfo : EIATTR_SYSCALL_OFFSETS
	.align		4
        /*0020*/ 	.byte	0x04, 0x46
        /*0022*/ 	.short	(.L_12 - .L_11)


	//   ....[0]....
.L_11:
        /*0024*/ 	.word	0x00000110


	//----- nvinfo : EIATTR_EXIT_INSTR_OFFSETS
	.align		4
.L_12:
        /*0028*/ 	.byte	0x04, 0x1c
        /*002a*/ 	.short	(.L_14 - .L_13)


	//   ....[0]....
.L_13:
        /*002c*/ 	.word	0x00000120


	//----- nvinfo : EIATTR_SW_WAR
	.align		4
.L_14:
        /*0030*/ 	.byte	0x04, 0x36
        /*0032*/ 	.short	(.L_16 - .L_15)
.L_15:
        /*0034*/ 	.word	0x00000008
.L_16:


//--------------------- .nv.callgraph             --------------------------
	.section	.nv.callgraph,"",@"SHT_CUDA_CALLGRAPH"
	.align	4
	.sectionentsize	8
	.align		4
        /*0000*/ 	.word	0x00000000
	.align		4
        /*0004*/ 	.word	0xffffffff
	.align		4
        /*0008*/ 	.word	index@(_Z15printThreadInfov)
	.align		4
        /*000c*/ 	.word	index@(vprintf)
	.align		4
        /*0010*/ 	.word	0x00000000
	.align		4
        /*0014*/ 	.word	0xfffffffe
	.align		4
        /*0018*/ 	.word	0x00000000
	.align		4
        /*001c*/ 	.word	0xfffffffd
	.align		4
        /*0020*/ 	.word	0x00000000
	.align		4
        /*0024*/ 	.word	0xfffffffc


//--------------------- .nv.constant4             --------------------------
	.section	.nv.constant4,"a",@progbits
	.align	8
	.align		8
.nv.constant4:
        /*0000*/ 	.dword	vprintf
	.align		8
        /*0008*/ 	.dword	$str


//--------------------- .text._Z15printThreadInfov --------------------------
	.section	.text._Z15printThreadInfov,"ax",@progbits
	.align	128
        .global         _Z15printThreadInfov
        .type           _Z15printThreadInfov,@function
        .size           _Z15printThreadInfov,(.L_x_2 - _Z15printThreadInfov)
        .other          _Z15printThreadInfov,@"STO_CUDA_ENTRY STV_DEFAULT"
_Z15printThreadInfov:
.text._Z15printThreadInfov:
[----:B------:R-:W0:Y:S01]  /*0000*/  LDC R1, c[0x0][0x37c] ;  /* 0x0000df00ff017b82 */ /* 0x000e220000000800 */
[----:B------:R-:W1:Y:S01]  /*0010*/  S2R R9, SR_CTAID.X ;  /* 0x0000000000097919 */ /* 0x000e620000002500 */
[----:B------:R-:W2:Y:S06]  /*0020*/  LDCU UR5, c[0x0][0x2fc] ;  /* 0x00005f80ff0577ac */ /* 0x000eac0008000800 */
[----:B------:R-:W1:Y:S01]  /*0030*/  LDC R10, c[0x0][0x360] ;  /* 0x0000d800ff0a7b82 */ /* 0x000e620000000800 */
[----:B0-----:R-:W-:Y:S01]  /*0040*/  VIADD R1, R1, 0xfffffff0 ;  /* 0xfffffff001017836 */ /* 0x001fe20000000000 */
[----:B------:R-:W1:Y:S01]  /*0050*/  S2R R8, SR_TID.X ;  /* 0x0000000000087919 */ /* 0x000e620000002100 */
[----:B------:R-:W-:Y:S01]  /*0060*/  MOV R0, 0x0 ;  /* 0x0000000000007802 */ /* 0x000fe20000000f00 */
[----:B------:R-:W0:Y:S04]  /*0070*/  LDCU UR4, c[0x0][0x2f8] ;  /* 0x00005f00ff0477ac */ /* 0x000e280008000800 */
[----:B------:R3:W4:Y:S01]  /*0080*/  LDC.64 R2, c[0x4][R0] ;  /* 0x0100000000027b82 */ /* 0x0007220000000a00 */
[----:B------:R-:W5:Y:S01]  /*0090*/  LDCU.64 UR6, c[0x4][0x8] ;  /* 0x01000100ff0677ac */ /* 0x000f620008000a00 */
[----:B0-----:R-:W-:Y:S01]  /*00a0*/  IADD3 R6, P0, PT, R1, UR4, RZ ;  /* 0x0000000401067c10 */ /* 0x001fe2000ff1e0ff */
[----:B-----5:R-:W-:Y:S01]  /*00b0*/  IMAD.U32 R4, RZ, RZ, UR6 ;  /* 0x00000006ff047e24 */ /* 0x020fe2000f8e00ff */
[----:B------:R-:W-:-:S03]  /*00c0*/  MOV R5, UR7 ;  /* 0x0000000700057c02 */ /* 0x000fc60008000f00 */
[----:B--2---:R-:W-:Y:S02]  /*00d0*/  IMAD.X R7, RZ, RZ, UR5, P0 ;  /* 0x00000005ff077e24 */ /* 0x004fe400080e06ff */
[----:B-1----:R-:W-:-:S05]  /*00e0*/  IMAD R11, R9, R10, R8 ;  /* 0x0000000a090b7224 */ /* 0x002fca00078e0208 */
[----:B------:R3:W-:Y:S02]  /*00f0*/  STL.128 [R1], R8 ;  /* 0x0000000801007387 */ /* 0x0007e40000100c00 */
[----:B------:R-:W-:-:S07]  /*0100*/  LEPC R20, `(.L_x_0) ;  /* 0x000000001014794e */ /* 0x000fce0000000000 */
[----:B---34-:R-:W-:Y:S05]  /*0110*/  CALL.ABS.NOINC R2 ;  /* 0x0000000002007343 */ /* 0x018fea0003c00000 */
.L_x_0:
[----:B------:R-:W-:Y:S05]  /*0120*/  EXIT ;  /* 0x000000000000794d */ /* 0x000fea0003800000 */
.L_x_1:
[----:B------:R-:W-:-:S00]  /*0130*/  BRA `(.L_x_1) ;  /* 0xfffffffc00fc7947 */ /* 0x000fc0000383ffff */
[----:B------:R-:W-:-:S00]  /*0140*/  NOP ;  /* 0x0000000000007918 */ /* 0x000fc00000000000 */
        /* <DEDUP_REMOVED lines=11> */
.L_x_2:


//--------------------- .nv.global.init           --------------------------
	.section	.nv.global.init,"aw",@progbits
.nv.global.init:
	.type		$str,@object
	.size		$str,(.L_0 - $str)
$str:
        /*0000*/ 	.byte	0x54, 0x68, 0x72, 0x61, 0x65, 0x64, 0x49, 0x64, 0x78, 0x3a, 0x25, 0x64, 0x2c, 0x62, 0x6c, 0x6f
        /*0010*/ 	.byte	0x63, 0x6b, 0x49, 0x64, 0x78, 0x3a, 0x25, 0x64, 0x2c, 0x62, 0x6c, 0x6f, 0x63, 0x6b, 0x44, 0x69
        /*0020*/ 	.byte	0x6d, 0x2e, 0x78, 0x3a, 0x25, 0x64, 0x2c, 0x45, 0x66, 0x65, 0x63, 0x74, 0x69, 0x76, 0x65, 0x20
        /*0030*/ 	.byte	0x54, 0x68, 0x72, 0x65, 0x61, 0x64, 0x20, 0x49, 0x44, 0x3a, 0x25, 0x64, 0x0a, 0x00
.L_0:


//--------------------- .nv.shared.reserved.0     --------------------------
	.section	.nv.shared.reserved.0,"aw",@nobits
	.weak		__nv_reservedSMEM_offset_0_alias
	.size		__nv_reservedSMEM_offset_0_alias, 0, 64
	.other		__nv_reservedSMEM_offset_0_alias,@"STO_CUDA_RESERVED_SHARED STV_DEFAULT"
__nv_reservedSMEM_offset_0_alias:
	.zero		0
	.zero		64


//--------------------- .nv.constant0._Z15printThreadInfov --------------------------
	.section	.nv.constant0._Z15printThreadInfov,"a",@progbits
	.sectionflags	@""
	.align	4
.nv.constant0._Z15printThreadInfov:
	.zero		896


//--------------------- SYMBOLS --------------------------

	.type		.nv.reservedSmem.offset0,@object
	.size		.nv.reservedSmem.offset0,0x4
	.type		vprintf,@function
